//
// Generated by NVIDIA NVVM Compiler
//
// Compiler Build ID: CL-36424714
// Cuda compilation tools, release 13.0, V13.0.88
// Based on NVVM 20.0.0
//

.version 9.0
.target sm_100
.address_size 64

	// .globl	_Z25faultInjectorKernelAssertv
.extern .func __assertfail
(
	.param .b64 __assertfail_param_0,
	.param .b64 __assertfail_param_1,
	.param .b32 __assertfail_param_2,
	.param .b64 __assertfail_param_3,
	.param .b64 __assertfail_param_4
)
;
.global .align 1 .b8 __unnamed_1[33] = {118, 111, 105, 100, 32, 102, 97, 117, 108, 116, 73, 110, 106, 101, 99, 116, 111, 114, 75, 101, 114, 110, 101, 108, 65, 115, 115, 101, 114, 116, 40, 41};
.global .align 1 .b8 $str[41] = {48, 32, 38, 38, 32, 34, 71, 69, 82, 65, 95, 68, 69, 66, 85, 71, 32, 107, 101, 114, 110, 101, 108, 65, 115, 115, 101, 114, 116, 32, 116, 114, 105, 103, 103, 101, 114, 101, 100, 34};
.global .align 1 .b8 $str$1[27] = {47, 116, 109, 112, 47, 115, 97, 115, 115, 95, 99, 117, 95, 117, 52, 50, 56, 121, 53, 100, 99, 47, 107, 46, 99, 117};

.visible .entry _Z25faultInjectorKernelAssertv()
{
	.reg .b64 	%rd<7>;

	mov.u64 	%rd1, $str;
	cvta.global.u64 	%rd2, %rd1;
	mov.u64 	%rd3, $str$1;
	cvta.global.u64 	%rd4, %rd3;
	mov.u64 	%rd5, __unnamed_1;
	cvta.global.u64 	%rd6, %rd5;
	{ // callseq 0, 0
	.param .b64 param0;
	st.param.b64 	[param0], %rd2;
	.param .b64 param1;
	st.param.b64 	[param1], %rd4;
	.param .b32 param2;
	st.param.b32 	[param2], 161;
	.param .b64 param3;
	st.param.b64 	[param3], %rd6;
	.param .b64 param4;
	st.param.b64 	[param4], 1;
	call.uni 
	__assertfail, 
	(
	param0, 
	param1, 
	param2, 
	param3, 
	param4
	);
	} // callseq 0
	ret;

}
	// .globl	_Z23faultInjectorKernelTrapv
.visible .entry _Z23faultInjectorKernelTrapv()
{


	// begin inline asm
	trap;
	// end inline asm
	ret;

}


// ===== COMPILED SASS (sm_100) =====

	.target	sm_100

	.elftype	@"ET_EXEC"


//--------------------- .note.nv.tkinfo           --------------------------
	.section	.note.nv.tkinfo,"",@"SHT_NOTE"
	.sectionflags	@"SHF_NOTE_NV_TKINFO"
	.tkinfo
        /*0018*/ 	.word	0x00000002
        /*0030*/ 	.string	""
        /*0030*/ 	.string	"ptxas"
        /*0030*/ 	.string	"Cuda compilation tools, release 13.0, V13.0.88"
        /*0030*/ 	.string	"Build cuda_13.0.r13.0/compiler.36424714_0"
        /*0030*/ 	.string	"-arch sm_100 -m 64 "



//--------------------- .note.nv.cuinfo           --------------------------
	.section	.note.nv.cuinfo,"",@"SHT_NOTE"
	.sectionflags	@"SHF_NOTE_NV_CUINFO"
        /*0018*/ 	.short	0x0002
        /*001a*/ 	.short	0x0064
        /*001c*/ 	.short	0x0082
	.zero		2


//--------------------- .nv.info                  --------------------------
	.section	.nv.info,"",@"SHT_CUDA_INFO"
	.align	4


	//----- nvinfo : EIATTR_REGCOUNT
	.align		4
        /*0000*/ 	.byte	0x04, 0x2f
        /*0002*/ 	.short	(.L_4 - .L_3)
	.align		4
.L_3:
        /*0004*/ 	.word	index@(_Z25faultInjectorKernelAssertv)
        /*0008*/ 	.word	0x00000018


	//----- nvinfo : EIATTR_FRAME_SIZE
	.align		4
.L_4:
        /*000c*/ 	.byte	0x04, 0x11
        /*000e*/ 	.short	(.L_6 - .L_5)
	.align		4
.L_5:
        /*0010*/ 	.word	index@(_Z25faultInjectorKernelAssertv)
        /*0014*/ 	.word	0x00000000


	//----- nvinfo : EIATTR_REGCOUNT
	.align		4
.L_6:
        /*0018*/ 	.byte	0x04, 0x2f
        /*001a*/ 	.short	(.L_8 - .L_7)
	.align		4
.L_7:
        /*001c*/ 	.word	index@(_Z23faultInjectorKernelTrapv)
        /*0020*/ 	.word	0x00000004


	//----- nvinfo : EIATTR_FRAME_SIZE
	.align		4
.L_8:
        /*0024*/ 	.byte	0x04, 0x11
        /*0026*/ 	.short	(.L_10 - .L_9)
	.align		4
.L_9:
        /*0028*/ 	.word	index@(_Z23faultInjectorKernelTrapv)
        /*002c*/ 	.word	0x00000000


	//----- nvinfo : EIATTR_MIN_STACK_SIZE
	.align		4
.L_10:
        /*0030*/ 	.byte	0x04, 0x12
        /*0032*/ 	.short	(.L_12 - .L_11)
	.align		4
.L_11:
        /*0034*/ 	.word	index@(_Z23faultInjectorKernelTrapv)
        /*0038*/ 	.word	0x00000000


	//----- nvinfo : EIATTR_MIN_STACK_SIZE
	.align		4
.L_12:
        /*003c*/ 	.byte	0x04, 0x12
        /*003e*/ 	.short	(.L_14 - .L_13)
	.align		4
.L_13:
        /*0040*/ 	.word	index@(_Z25faultInjectorKernelAssertv)
        /*0044*/ 	.word	0x00000000
.L_14:


//--------------------- .nv.compat                --------------------------
	.section	.nv.compat,"",@"SHT_CUDA_COMPAT_INFO"
	.align	4
        /*0000*/ 	.byte	0x02, 0x09, 0x00, 0x00, 0x02, 0x02, 0x01, 0x00, 0x02, 0x05, 0x05, 0x00, 0x03, 0x07, 0x01, 0x01
        /*0010*/ 	.byte	0x02, 0x03, 0x00, 0x00, 0x02, 0x06, 0x01, 0x00, 0x04, 0x0b, 0x08, 0x00, 0x09, 0x00, 0x00, 0x00
        /*0020*/ 	.byte	0x00, 0x00, 0x00, 0x00


//--------------------- .nv.info._Z23faultInjectorKernelTrapv --------------------------
	.section	.nv.info._Z23faultInjectorKernelTrapv,"",@"SHT_CUDA_INFO"
	.sectionflags	@""
	.align	4


	//----- nvinfo : EIATTR_CUDA_API_VERSION
	.align		4
        /*0000*/ 	.byte	0x04, 0x37
        /*0002*/ 	.short	(.L_16 - .L_15)
.L_15:
        /*0004*/ 	.word	0x00000082


	//----- nvinfo : EIATTR_SPARSE_MMA_MASK
	.align		4
.L_16:
        /*0008*/ 	.byte	0x03, 0x50
        /*000a*/ 	.short	0x0000


	//----- nvinfo : EIATTR_MAXREG_COUNT
	.align		4
        /*000c*/ 	.byte	0x03, 0x1b
        /*000e*/ 	.short	0x00ff


	//----- nvinfo : EIATTR_MERCURY_ISA_VERSION
	.align		4
        /*0010*/ 	.byte	0x03, 0x5f
        /*0012*/ 	.short	0x0101


	//----- nvinfo : EIATTR_VRC_CTA_INIT_COUNT
	.align		4
        /*0014*/ 	.byte	0x02, 0x4a
	.zero		1
	.zero		1


	//----- nvinfo : EIATTR_SW_WAR
	.align		4
        /*0018*/ 	.byte	0x04, 0x36
        /*001a*/ 	.short	(.L_18 - .L_17)
.L_17:
        /*001c*/ 	.word	0x00000008
.L_18:


//--------------------- .nv.info._Z25faultInjectorKernelAssertv --------------------------
	.section	.nv.info._Z25faultInjectorKernelAssertv,"",@"SHT_CUDA_INFO"
	.sectionflags	@""
	.align	4


	//----- nvinfo : EIATTR_CUDA_API_VERSION
	.align		4
        /*0000*/ 	.byte	0x04, 0x37
        /*0002*/ 	.short	(.L_20 - .L_19)
.L_19:
        /*0004*/ 	.word	0x00000082


	//----- nvinfo : EIATTR_SPARSE_MMA_MASK
	.align		4
.L_20:
        /*0008*/ 	.byte	0x03, 0x50
        /*000a*/ 	.short	0x0000


	//----- nvinfo : EIATTR_MAXREG_COUNT
	.align		4
        /*000c*/ 	.byte	0x03, 0x1b
        /*000e*/ 	.short	0x00ff


	//----- nvinfo : EIATTR_EXTERNS
	.align		4
        /*0010*/ 	.byte	0x04, 0x0f
        /*0012*/ 	.short	(.L_22 - .L_21)


	//   ....[0]....
	.align		4
.L_21:
        /*0014*/ 	.word	index@(__assertfail)


	//----- nvinfo : EIATTR_MERCURY_ISA_VERSION
	.align		4
.L_22:
        /*0018*/ 	.byte	0x03, 0x5f
        /*001a*/ 	.short	0x0101


	//----- nvinfo : EIATTR_VRC_CTA_INIT_COUNT
	.align		4
        /*001c*/ 	.byte	0x02, 0x4a
	.zero		1
	.zero		1


	//----- nvinfo : EIATTR_SYSCALL_OFFSETS
	.align		4
        /*0020*/ 	.byte	0x04, 0x46
        /*0022*/ 	.short	(.L_24 - .L_23)


	//   ....[0]....
.L_23:
        /*0024*/ 	.word	0x00000100


	//----- nvinfo : EIATTR_EXIT_INSTR_OFFSETS
	.align		4
.L_24:
        /*0028*/ 	.byte	0x04, 0x1c
        /*002a*/ 	.short	(.L_26 - .L_25)


	//   ....[0]....
.L_25:
        /*002c*/ 	.word	0x00000110


	//----- nvinfo : EIATTR_SW_WAR
	.align		4
.L_26:
        /*0030*/ 	.byte	0x04, 0x36
        /*0032*/ 	.short	(.L_28 - .L_27)
.L_27:
        /*0034*/ 	.word	0x00000008
.L_28:


//--------------------- .nv.callgraph             --------------------------
	.section	.nv.callgraph,"",@"SHT_CUDA_CALLGRAPH"
	.align	4
	.sectionentsize	8
	.align		4
        /*0000*/ 	.word	0x00000000
	.align		4
        /*0004*/ 	.word	0xffffffff
	.align		4
        /*0008*/ 	.word	index@(_Z25faultInjectorKernelAssertv)
	.align		4
        /*000c*/ 	.word	index@(__assertfail)
	.align		4
        /*0010*/ 	.word	0x00000000
	.align		4
        /*0014*/ 	.word	0xfffffffe
	.align		4
        /*0018*/ 	.word	0x00000000
	.align		4
        /*001c*/ 	.word	0xfffffffd
	.align		4
        /*0020*/ 	.word	0x00000000
	.align		4
        /*0024*/ 	.word	0xfffffffc


//--------------------- .nv.constant4             --------------------------
	.section	.nv.constant4,"a",@progbits
	.align	8
	.align		8
.nv.constant4:
        /*0000*/ 	.dword	__unnamed_1
	.align		8
        /*0008*/ 	.dword	$str
	.align		8
        /*0010*/ 	.dword	$str$1
	.align		8
        /*0018*/ 	.dword	__assertfail


//--------------------- .text._Z23faultInjectorKernelTrapv --------------------------
	.section	.text._Z23faultInjectorKernelTrapv,"ax",@progbits
	.align	128
        .global         _Z23faultInjectorKernelTrapv
        .type           _Z23faultInjectorKernelTrapv,@function
        .size           _Z23faultInjectorKernelTrapv,(.L_x_3 - _Z23faultInjectorKernelTrapv)
        .other          _Z23faultInjectorKernelTrapv,@"STO_CUDA_ENTRY STV_DEFAULT"
_Z23faultInjectorKernelTrapv:
.text._Z23faultInjectorKernelTrapv:
[----:B------:R-:W-:Y:S01]  /*0000*/  LDC R1, c[0x0][0x37c] ;  /* 0x0000df00ff017b82 */ /* 0x000fe20000000800 */
[----:B------:R-:W-:Y:S05]  /*0010*/  BPT.TRAP 0x1 ;  /* 0x000000040000795c */ /* 0x000fea0000300000 */
.L_x_0:
[----:B------:R-:W-:-:S00]  /*0020*/  BRA `(.L_x_0) ;  /* 0xfffffffc00fc7947 */ /* 0x000fc0000383ffff */
[----:B------:R-:W-:-:S00]  /*0030*/  NOP ;  /* 0x0000000000007918 */ /* 0x000fc00000000000 */
        /* <DEDUP_REMOVED lines=12> */
.L_x_3:


//--------------------- .text._Z25faultInjectorKernelAssertv --------------------------
	.section	.text._Z25faultInjectorKernelAssertv,"ax",@progbits
	.align	128
        .global         _Z25faultInjectorKernelAssertv
        .type           _Z25faultInjectorKernelAssertv,@function
        .size           _Z25faultInjectorKernelAssertv,(.L_x_4 - _Z25faultInjectorKernelAssertv)
        .other          _Z25faultInjectorKernelAssertv,@"STO_CUDA_ENTRY STV_DEFAULT"
_Z25faultInjectorKernelAssertv:
.text._Z25faultInjectorKernelAssertv:
[----:B------:R-:W0:Y:S01]  /*0000*/  LDC R1, c[0x0][0x37c] ;  /* 0x0000df00ff017b82 */ /* 0x000e220000000800 */
[----:B------:R-:W-:Y:S01]  /*0010*/  MOV R0, 0x18 ;  /* 0x0000001800007802 */ /* 0x000fe20000000f00 */
[----:B------:R-:W1:Y:S01]  /*0020*/  LDCU.64 UR4, c[0x4][0x8] ;  /* 0x01000100ff0477ac */ /* 0x000e620008000a00 */
[----:B------:R-:W-:Y:S02]  /*0030*/  HFMA2 R12, -RZ, RZ, 0, 5.9604644775390625e-08 ;  /* 0x00000001ff0c7431 */ /* 0x000fe400000001ff */
[----:B------:R-:W-:-:S03]  /*0040*/  IMAD.MOV.U32 R8, RZ, RZ, 0xa1 ;  /* 0x000000a1ff087424 */ /* 0x000fc600078e00ff */
[----:B------:R2:W3:Y:S01]  /*0050*/  LDC.64 R2, c[0x4][R0] ;  /* 0x0100000000027b82 */ /* 0x0004e20000000a00 */
[----:B------:R-:W4:Y:S01]  /*0060*/  LDCU.64 UR6, c[0x4][0x10] ;  /* 0x01000200ff0677ac */ /* 0x000f220008000a00 */
[----:B------:R-:W-:Y:S01]  /*0070*/  IMAD.MOV.U32 R13, RZ, RZ, RZ ;  /* 0x000000ffff0d7224 */ /* 0x000fe200078e00ff */
[----:B------:R-:W5:Y:S01]  /*0080*/  LDCU.64 UR8, c[0x4][URZ] ;  /* 0x01000000ff0877ac */ /* 0x000f620008000a00 */
[----:B-1----:R-:W-:Y:S01]  /*0090*/  IMAD.U32 R4, RZ, RZ, UR4 ;  /* 0x00000004ff047e24 */ /* 0x002fe2000f8e00ff */
[----:B------:R-:W-:Y:S01]  /*00a0*/  MOV R5, UR5 ;  /* 0x0000000500057c02 */ /* 0x000fe20008000f00 */
[----:B----4-:R-:W-:Y:S01]  /*00b0*/  IMAD.U32 R6, RZ, RZ, UR6 ;  /* 0x00000006ff067e24 */ /* 0x010fe2000f8e00ff */
[----:B------:R-:W-:Y:S01]  /*00c0*/  MOV R7, UR7 ;  /* 0x0000000700077c02 */ /* 0x000fe20008000f00 */
[----:B-----5:R-:W-:Y:S01]  /*00d0*/  IMAD.U32 R10, RZ, RZ, UR8 ;  /* 0x00000008ff0a7e24 */ /* 0x020fe2000f8e00ff */
[----:B--2---:R-:W-:-:S07]  /*00e0*/  MOV R11, UR9 ;  /* 0x00000009000b7c02 */ /* 0x004fce0008000f00 */
[----:B------:R-:W-:-:S07]  /*00f0*/  LEPC R20, `(.L_x_1) ;  /* 0x000000001014794e */ /* 0x000fce0000000000 */
[----:B0--3--:R-:W-:Y:S05]  /*0100*/  CALL.ABS.NOINC R2 ;  /* 0x0000000002007343 */ /* 0x009fea0003c00000 */
.L_x_1:
[----:B------:R-:W-:Y:S05]  /*0110*/  EXIT ;  /* 0x000000000000794d */ /* 0x000fea0003800000 */
.L_x_2:
        /* <DEDUP_REMOVED lines=14> */
.L_x_4:


//--------------------- .nv.global.init           --------------------------
	.section	.nv.global.init,"aw",@progbits
.nv.global.init:
	.type		$str$1,@object
	.size		$str$1,(__unnamed_1 - $str$1)
$str$1:
        /*0000*/ 	.byte	0x2f, 0x74, 0x6d, 0x70, 0x2f, 0x73, 0x61, 0x73, 0x73, 0x5f, 0x63, 0x75, 0x5f, 0x75, 0x34, 0x32
        /*0010*/ 	.byte	0x38, 0x79, 0x35, 0x64, 0x63, 0x2f, 0x6b, 0x2e, 0x63, 0x75, 0x00
	.type		__unnamed_1,@object
	.size		__unnamed_1,($str - __unnamed_1)
__unnamed_1:
        /*001b*/ 	.byte	0x76, 0x6f, 0x69, 0x64, 0x20, 0x66, 0x61, 0x75, 0x6c, 0x74, 0x49, 0x6e, 0x6a, 0x65, 0x63, 0x74
        /*002b*/ 	.byte	0x6f, 0x72, 0x4b, 0x65, 0x72, 0x6e, 0x65, 0x6c, 0x41, 0x73, 0x73, 0x65, 0x72, 0x74, 0x28, 0x29
        /*003b*/ 	.byte	0x00
	.type		$str,@object
	.size		$str,(.L_1 - $str)
$str:
        /*003c*/ 	.byte	0x30, 0x20, 0x26, 0x26, 0x20, 0x22, 0x47, 0x45, 0x52, 0x41, 0x5f, 0x44, 0x45, 0x42, 0x55, 0x47
        /*004c*/ 	.byte	0x20, 0x6b, 0x65, 0x72, 0x6e, 0x65, 0x6c, 0x41, 0x73, 0x73, 0x65, 0x72, 0x74, 0x20, 0x74, 0x72
        /*005c*/ 	.byte	0x69, 0x67, 0x67, 0x65, 0x72, 0x65, 0x64, 0x22, 0x00
.L_1:


//--------------------- .nv.shared.reserved.0     --------------------------
	.section	.nv.shared.reserved.0,"aw",@nobits
	.weak		__nv_reservedSMEM_offset_0_alias
	.size		__nv_reservedSMEM_offset_0_alias, 0, 64
	.other		__nv_reservedSMEM_offset_0_alias,@"STO_CUDA_RESERVED_SHARED STV_DEFAULT"
__nv_reservedSMEM_offset_0_alias:
	.zero		0
	.zero		64


//--------------------- .nv.constant0._Z23faultInjectorKernelTrapv --------------------------
	.section	.nv.constant0._Z23faultInjectorKernelTrapv,"a",@progbits
	.sectionflags	@""
	.align	4
.nv.constant0._Z23faultInjectorKernelTrapv:
	.zero		896


//--------------------- .nv.constant0._Z25faultInjectorKernelAssertv --------------------------
	.section	.nv.constant0._Z25faultInjectorKernelAssertv,"a",@progbits
	.sectionflags	@""
	.align	4
.nv.constant0._Z25faultInjectorKernelAssertv:
	.zero		896


//--------------------- SYMBOLS --------------------------

	.type		.nv.reservedSmem.offset0,@object
	.size		.nv.reservedSmem.offset0,0x4
	.type		__assertfail,@function
